//
// Generated by NVIDIA NVVM Compiler
//
// Compiler Build ID: CL-36424714
// Cuda compilation tools, release 13.0, V13.0.88
// Based on NVVM 20.0.0
//

.version 9.0
.target sm_100
.address_size 64

	// .globl	_Z8multiplyPiS_i

.visible .entry _Z8multiplyPiS_i(
	.param .u64 .ptr .align 1 _Z8multiplyPiS_i_param_0,
	.param .u64 .ptr .align 1 _Z8multiplyPiS_i_param_1,
	.param .u32 _Z8multiplyPiS_i_param_2
)
{
	.reg .pred 	%p<10>;
	.reg .b32 	%r<106>;
	.reg .b64 	%rd<44>;

	ld.param.u64 	%rd10, [_Z8multiplyPiS_i_param_0];
	ld.param.u32 	%r32, [_Z8multiplyPiS_i_param_2];
	cvta.to.global.u64 	%rd1, %rd10;
	mov.u32 	%r34, %ctaid.x;
	mov.u32 	%r35, %ntid.x;
	mov.u32 	%r36, %tid.x;
	mad.lo.s32 	%r1, %r34, %r35, %r36;
	rem.s32 	%r2, %r1, %r32;
	setp.lt.s32 	%p1, %r32, 1;
	mov.b32 	%r105, 0;
	@%p1 bra 	$L__BB0_12;
	sub.s32 	%r92, %r1, %r2;
	and.b32  	%r4, %r32, 7;
	setp.lt.u32 	%p2, %r32, 8;
	mov.b32 	%r100, 0;
	mov.u32 	%r105, %r100;
	@%p2 bra 	$L__BB0_4;
	and.b32  	%r40, %r32, 2147483640;
	neg.s32 	%r94, %r40;
	mul.wide.u32 	%rd2, %r32, 28;
	mul.wide.u32 	%rd3, %r32, 24;
	mul.wide.u32 	%rd4, %r32, 20;
	mul.wide.u32 	%rd5, %r32, 16;
	mul.wide.u32 	%rd6, %r32, 12;
	mul.wide.u32 	%rd7, %r32, 8;
	mul.wide.u32 	%rd8, %r32, 4;
	mov.b32 	%r105, 0;
	mov.u32 	%r93, %r2;
$L__BB0_3:
	.pragma "nounroll";
	and.b32  	%r100, %r32, 2147483640;
	mul.wide.s32 	%rd11, %r93, 4;
	add.s64 	%rd12, %rd1, %rd11;
	mul.wide.s32 	%rd13, %r92, 4;
	add.s64 	%rd14, %rd1, %rd13;
	ld.global.u32 	%r41, [%rd12];
	ld.global.u32 	%r42, [%rd14];
	mad.lo.s32 	%r43, %r42, %r41, %r105;
	add.s64 	%rd15, %rd12, %rd8;
	ld.global.u32 	%r44, [%rd15];
	ld.global.u32 	%r45, [%rd14+4];
	mad.lo.s32 	%r46, %r45, %r44, %r43;
	add.s64 	%rd16, %rd12, %rd7;
	ld.global.u32 	%r47, [%rd16];
	ld.global.u32 	%r48, [%rd14+8];
	mad.lo.s32 	%r49, %r48, %r47, %r46;
	add.s64 	%rd17, %rd12, %rd6;
	ld.global.u32 	%r50, [%rd17];
	ld.global.u32 	%r51, [%rd14+12];
	mad.lo.s32 	%r52, %r51, %r50, %r49;
	add.s64 	%rd18, %rd12, %rd5;
	ld.global.u32 	%r53, [%rd18];
	ld.global.u32 	%r54, [%rd14+16];
	mad.lo.s32 	%r55, %r54, %r53, %r52;
	add.s64 	%rd19, %rd12, %rd4;
	ld.global.u32 	%r56, [%rd19];
	ld.global.u32 	%r57, [%rd14+20];
	mad.lo.s32 	%r58, %r57, %r56, %r55;
	add.s64 	%rd20, %rd12, %rd3;
	ld.global.u32 	%r59, [%rd20];
	ld.global.u32 	%r60, [%rd14+24];
	mad.lo.s32 	%r61, %r60, %r59, %r58;
	add.s64 	%rd21, %rd12, %rd2;
	ld.global.u32 	%r62, [%rd21];
	ld.global.u32 	%r63, [%rd14+28];
	mad.lo.s32 	%r105, %r63, %r62, %r61;
	add.s32 	%r94, %r94, 8;
	shl.b32 	%r64, %r32, 3;
	add.s32 	%r93, %r93, %r64;
	add.s32 	%r92, %r92, 8;
	setp.ne.s32 	%p3, %r94, 0;
	@%p3 bra 	$L__BB0_3;
$L__BB0_4:
	setp.eq.s32 	%p4, %r4, 0;
	@%p4 bra 	$L__BB0_12;
	sub.s32 	%r18, %r1, %r2;
	and.b32  	%r19, %r32, 3;
	setp.lt.u32 	%p5, %r4, 4;
	@%p5 bra 	$L__BB0_7;
	mad.lo.s32 	%r66, %r100, %r32, %r2;
	mul.wide.s32 	%rd22, %r66, 4;
	add.s64 	%rd23, %rd1, %rd22;
	ld.global.u32 	%r67, [%rd23];
	add.s32 	%r68, %r18, %r100;
	mul.wide.s32 	%rd24, %r68, 4;
	add.s64 	%rd25, %rd1, %rd24;
	ld.global.u32 	%r69, [%rd25];
	mad.lo.s32 	%r70, %r69, %r67, %r105;
	mul.wide.u32 	%rd26, %r32, 4;
	add.s64 	%rd27, %rd23, %rd26;
	ld.global.u32 	%r71, [%rd27];
	ld.global.u32 	%r72, [%rd25+4];
	mad.lo.s32 	%r73, %r72, %r71, %r70;
	add.s64 	%rd28, %rd27, %rd26;
	ld.global.u32 	%r74, [%rd28];
	ld.global.u32 	%r75, [%rd25+8];
	mad.lo.s32 	%r76, %r75, %r74, %r73;
	add.s64 	%rd29, %rd28, %rd26;
	ld.global.u32 	%r77, [%rd29];
	ld.global.u32 	%r78, [%rd25+12];
	mad.lo.s32 	%r105, %r78, %r77, %r76;
	add.s32 	%r100, %r100, 4;
$L__BB0_7:
	setp.eq.s32 	%p6, %r19, 0;
	@%p6 bra 	$L__BB0_12;
	setp.eq.s32 	%p7, %r19, 1;
	@%p7 bra 	$L__BB0_10;
	mad.lo.s32 	%r80, %r100, %r32, %r2;
	mul.wide.s32 	%rd30, %r80, 4;
	add.s64 	%rd31, %rd1, %rd30;
	ld.global.u32 	%r81, [%rd31];
	add.s32 	%r82, %r18, %r100;
	mul.wide.s32 	%rd32, %r82, 4;
	add.s64 	%rd33, %rd1, %rd32;
	ld.global.u32 	%r83, [%rd33];
	mad.lo.s32 	%r84, %r83, %r81, %r105;
	mul.wide.u32 	%rd34, %r32, 4;
	add.s64 	%rd35, %rd31, %rd34;
	ld.global.u32 	%r85, [%rd35];
	ld.global.u32 	%r86, [%rd33+4];
	mad.lo.s32 	%r105, %r86, %r85, %r84;
	add.s32 	%r100, %r100, 2;
$L__BB0_10:
	and.b32  	%r87, %r32, 1;
	setp.eq.b32 	%p8, %r87, 1;
	not.pred 	%p9, %p8;
	@%p9 bra 	$L__BB0_12;
	mad.lo.s32 	%r88, %r100, %r32, %r2;
	mul.wide.s32 	%rd36, %r88, 4;
	add.s64 	%rd37, %rd1, %rd36;
	ld.global.u32 	%r89, [%rd37];
	add.s32 	%r90, %r18, %r100;
	mul.wide.s32 	%rd38, %r90, 4;
	add.s64 	%rd39, %rd1, %rd38;
	ld.global.u32 	%r91, [%rd39];
	mad.lo.s32 	%r105, %r91, %r89, %r105;
$L__BB0_12:
	ld.param.u64 	%rd43, [_Z8multiplyPiS_i_param_1];
	cvta.to.global.u64 	%rd40, %rd43;
	mul.wide.s32 	%rd41, %r1, 4;
	add.s64 	%rd42, %rd40, %rd41;
	st.global.u32 	[%rd42], %r105;
	ret;

}


// ===== COMPILED SASS (sm_100) =====

	.target	sm_100

	.elftype	@"ET_EXEC"


//--------------------- .note.nv.tkinfo           --------------------------
	.section	.note.nv.tkinfo,"",@"SHT_NOTE"
	.sectionflags	@"SHF_NOTE_NV_TKINFO"
	.tkinfo
        /*0018*/ 	.word	0x00000002
        /*0030*/ 	.string	""
        /*0030*/ 	.string	"ptxas"
        /*0030*/ 	.string	"Cuda compilation tools, release 13.0, V13.0.88"
        /*0030*/ 	.string	"Build cuda_13.0.r13.0/compiler.36424714_0"
        /*0030*/ 	.string	"-arch sm_100 -m 64 "



//--------------------- .note.nv.cuinfo           --------------------------
	.section	.note.nv.cuinfo,"",@"SHT_NOTE"
	.sectionflags	@"SHF_NOTE_NV_CUINFO"
        /*0018*/ 	.short	0x0002
        /*001a*/ 	.short	0x0064
        /*001c*/ 	.short	0x0082
	.zero		2


//--------------------- .nv.info                  --------------------------
	.section	.nv.info,"",@"SHT_CUDA_INFO"
	.align	4


	//----- nvinfo : EIATTR_REGCOUNT
	.align		4
        /*0000*/ 	.byte	0x04, 0x2f
        /*0002*/ 	.short	(.L_1 - .L_0)
	.align		4
.L_0:
        /*0004*/ 	.word	index@(_Z8multiplyPiS_i)
        /*0008*/ 	.word	0x00000020


	//----- nvinfo : EIATTR_FRAME_SIZE
	.align		4
.L_1:
        /*000c*/ 	.byte	0x04, 0x11
        /*000e*/ 	.short	(.L_3 - .L_2)
	.align		4
.L_2:
        /*0010*/ 	.word	index@(_Z8multiplyPiS_i)
        /*0014*/ 	.word	0x00000000


	//----- nvinfo : EIATTR_MIN_STACK_SIZE
	.align		4
.L_3:
        /*0018*/ 	.byte	0x04, 0x12
        /*001a*/ 	.short	(.L_5 - .L_4)
	.align		4
.L_4:
        /*001c*/ 	.word	index@(_Z8multiplyPiS_i)
        /*0020*/ 	.word	0x00000000
.L_5:


//--------------------- .nv.compat                --------------------------
	.section	.nv.compat,"",@"SHT_CUDA_COMPAT_INFO"
	.align	4
        /*0000*/ 	.byte	0x02, 0x09, 0x00, 0x00, 0x02, 0x02, 0x01, 0x00, 0x02, 0x05, 0x05, 0x00, 0x03, 0x07, 0x01, 0x01
        /*0010*/ 	.byte	0x02, 0x03, 0x00, 0x00, 0x02, 0x06, 0x01, 0x00, 0x04, 0x0b, 0x08, 0x00, 0x09, 0x00, 0x00, 0x00
        /*0020*/ 	.byte	0x00, 0x00, 0x00, 0x00


//--------------------- .nv.info._Z8multiplyPiS_i --------------------------
	.section	.nv.info._Z8multiplyPiS_i,"",@"SHT_CUDA_INFO"
	.sectionflags	@""
	.align	4


	//----- nvinfo : EIATTR_CUDA_API_VERSION
	.align		4
        /*0000*/ 	.byte	0x04, 0x37
        /*0002*/ 	.short	(.L_7 - .L_6)
.L_6:
        /*0004*/ 	.word	0x00000082


	//----- nvinfo : EIATTR_KPARAM_INFO
	.align		4
.L_7:
        /*0008*/ 	.byte	0x04, 0x17
        /*000a*/ 	.short	(.L_9 - .L_8)
.L_8:
        /*000c*/ 	.word	0x00000000
        /*0010*/ 	.short	0x0002
        /*0012*/ 	.short	0x0010
        /*0014*/ 	.byte	0x00, 0xf0, 0x11, 0x00


	//----- nvinfo : EIATTR_KPARAM_INFO
	.align		4
.L_9:
        /*0018*/ 	.byte	0x04, 0x17
        /*001a*/ 	.short	(.L_11 - .L_10)
.L_10:
        /*001c*/ 	.word	0x00000000
        /*0020*/ 	.short	0x0001
        /*0022*/ 	.short	0x0008
        /*0024*/ 	.byte	0x00, 0xf5, 0x21, 0x00


	//----- nvinfo : EIATTR_KPARAM_INFO
	.align		4
.L_11:
        /*0028*/ 	.byte	0x04, 0x17
        /*002a*/ 	.short	(.L_13 - .L_12)
.L_12:
        /*002c*/ 	.word	0x00000000
        /*0030*/ 	.short	0x0000
        /*0032*/ 	.short	0x0000
        /*0034*/ 	.byte	0x00, 0xf5, 0x21, 0x00


	//----- nvinfo : EIATTR_SPARSE_MMA_MASK
	.align		4
.L_13:
        /*0038*/ 	.byte	0x03, 0x50
        /*003a*/ 	.short	0x0000


	//----- nvinfo : EIATTR_MAXREG_COUNT
	.align		4
        /*003c*/ 	.byte	0x03, 0x1b
        /*003e*/ 	.short	0x00ff


	//----- nvinfo : EIATTR_MERCURY_ISA_VERSION
	.align		4
        /*0040*/ 	.byte	0x03, 0x5f
        /*0042*/ 	.short	0x0101


	//----- nvinfo : EIATTR_VRC_CTA_INIT_COUNT
	.align		4
        /*0044*/ 	.byte	0x02, 0x4a
	.zero		1
	.zero		1


	//----- nvinfo : EIATTR_EXIT_INSTR_OFFSETS
	.align		4
        /*0048*/ 	.byte	0x04, 0x1c
        /*004a*/ 	.short	(.L_15 - .L_14)


	//   ....[0]....
.L_14:
        /*004c*/ 	.word	0x00000880


	//----- nvinfo : EIATTR_CBANK_PARAM_SIZE
	.align		4
.L_15:
        /*0050*/ 	.byte	0x03, 0x19
        /*0052*/ 	.short	0x0014


	//----- nvinfo : EIATTR_PARAM_CBANK
	.align		4
        /*0054*/ 	.byte	0x04, 0x0a
        /*0056*/ 	.short	(.L_17 - .L_16)
	.align		4
.L_16:
        /*0058*/ 	.word	index@(.nv.constant0._Z8multiplyPiS_i)
        /*005c*/ 	.short	0x0380
        /*005e*/ 	.short	0x0014


	//----- nvinfo : EIATTR_SW_WAR
	.align		4
.L_17:
        /*0060*/ 	.byte	0x04, 0x36
        /*0062*/ 	.short	(.L_19 - .L_18)
.L_18:
        /*0064*/ 	.word	0x00000008
.L_19:


//--------------------- .nv.callgraph             --------------------------
	.section	.nv.callgraph,"",@"SHT_CUDA_CALLGRAPH"
	.align	4
	.sectionentsize	8
	.align		4
        /*0000*/ 	.word	0x00000000
	.align		4
        /*0004*/ 	.word	0xffffffff
	.align		4
        /*0008*/ 	.word	0x00000000
	.align		4
        /*000c*/ 	.word	0xfffffffe
	.align		4
        /*0010*/ 	.word	0x00000000
	.align		4
        /*0014*/ 	.word	0xfffffffd
	.align		4
        /*0018*/ 	.word	0x00000000
	.align		4
        /*001c*/ 	.word	0xfffffffc


//--------------------- .text._Z8multiplyPiS_i    --------------------------
	.section	.text._Z8multiplyPiS_i,"ax",@progbits
	.align	128
        .global         _Z8multiplyPiS_i
        .type           _Z8multiplyPiS_i,@function
        .size           _Z8multiplyPiS_i,(.L_x_5 - _Z8multiplyPiS_i)
        .other          _Z8multiplyPiS_i,@"STO_CUDA_ENTRY STV_DEFAULT"
_Z8multiplyPiS_i:
.text._Z8multiplyPiS_i:
[----:B------:R-:W-:Y:S08]  /*0000*/  LDC R1, c[0x0][0x37c] ;  /* 0x0000df00ff017b82 */ /* 0x000ff00000000800 */
[----:B------:R-:W0:Y:S01]  /*0010*/  LDC R17, c[0x0][0x390] ;  /* 0x0000e400ff117b82 */ /* 0x000e220000000800 */
[----:B------:R-:W1:Y:S01]  /*0020*/  S2R R5, SR_TID.X ;  /* 0x0000000000057919 */ /* 0x000e620000002100 */
[----:B------:R-:W-:-:S06]  /*0030*/  MOV R23, RZ ;  /* 0x000000ff00177202 */ /* 0x000fcc0000000f00 */
[----:B------:R-:W1:Y:S08]  /*0040*/  S2UR UR4, SR_CTAID.X ;  /* 0x00000000000479c3 */ /* 0x000e700000002500 */
[----:B------:R-:W1:Y:S01]  /*0050*/  LDC R0, c[0x0][0x360] ;  /* 0x0000d800ff007b82 */ /* 0x000e620000000800 */
[----:B0-----:R-:W-:-:S04]  /*0060*/  IABS R7, R17 ;  /* 0x0000001100077213 */ /* 0x001fc80000000000 */
[----:B------:R-:W0:Y:S01]  /*0070*/  I2F.RP R4, R7 ;  /* 0x0000000700047306 */ /* 0x000e220000209400 */
[----:B-1----:R-:W-:Y:S01]  /*0080*/  IMAD R0, R0, UR4, R5 ;  /* 0x0000000400007c24 */ /* 0x002fe2000f8e0205 */
[----:B------:R-:W1:Y:S06]  /*0090*/  LDCU.64 UR4, c[0x0][0x358] ;  /* 0x00006b00ff0477ac */ /* 0x000e6c0008000a00 */
[----:B0-----:R-:W0:Y:S01]  /*00a0*/  MUFU.RCP R4, R4 ;  /* 0x0000000400047308 */ /* 0x001e220000001000 */
[----:B------:R-:W-:Y:S02]  /*00b0*/  IABS R16, R0 ;  /* 0x0000000000107213 */ /* 0x000fe40000000000 */
[----:B------:R-:W-:-:S02]  /*00c0*/  ISETP.GE.AND P1, PT, R0, RZ, PT ;  /* 0x000000ff0000720c */ /* 0x000fc40003f26270 */
[----:B0-----:R-:W-:-:S04]  /*00d0*/  IADD3 R2, PT, PT, R4, 0xffffffe, RZ ;  /* 0x0ffffffe04027810 */ /* 0x001fc80007ffe0ff */
[----:B------:R0:W2:Y:S02]  /*00e0*/  F2I.FTZ.U32.TRUNC.NTZ R3, R2 ;  /* 0x0000000200037305 */ /* 0x0000a4000021f000 */
[----:B0-----:R-:W-:Y:S01]  /*00f0*/  HFMA2 R2, -RZ, RZ, 0, 0 ;  /* 0x00000000ff027431 */ /* 0x001fe200000001ff */
[----:B--2---:R-:W-:-:S05]  /*0100*/  IADD3 R6, PT, PT, RZ, -R3, RZ ;  /* 0x80000003ff067210 */ /* 0x004fca0007ffe0ff */
[----:B------:R-:W-:-:S04]  /*0110*/  IMAD R5, R6, R7, RZ ;  /* 0x0000000706057224 */ /* 0x000fc800078e02ff */
[----:B------:R-:W-:-:S06]  /*0120*/  IMAD.HI.U32 R3, R3, R5, R2 ;  /* 0x0000000503037227 */ /* 0x000fcc00078e0002 */
[----:B------:R-:W-:-:S05]  /*0130*/  IMAD.HI.U32 R3, R3, R16, RZ ;  /* 0x0000001003037227 */ /* 0x000fca00078e00ff */
[----:B------:R-:W-:-:S05]  /*0140*/  IADD3 R3, PT, PT, -R3, RZ, RZ ;  /* 0x000000ff03037210 */ /* 0x000fca0007ffe1ff */
[----:B------:R-:W-:-:S05]  /*0150*/  IMAD R16, R7, R3, R16 ;  /* 0x0000000307107224 */ /* 0x000fca00078e0210 */
[----:B------:R-:W-:-:S13]  /*0160*/  ISETP.GT.U32.AND P0, PT, R7, R16, PT ;  /* 0x000000100700720c */ /* 0x000fda0003f04070 */
[----:B------:R-:W-:Y:S02]  /*0170*/  @!P0 IADD3 R16, PT, PT, R16, -R7, RZ ;  /* 0x8000000710108210 */ /* 0x000fe40007ffe0ff */
[----:B------:R-:W-:Y:S02]  /*0180*/  ISETP.NE.AND P0, PT, R17, RZ, PT ;  /* 0x000000ff1100720c */ /* 0x000fe40003f05270 */
[----:B------:R-:W-:-:S13]  /*0190*/  ISETP.GT.U32.AND P2, PT, R7, R16, PT ;  /* 0x000000100700720c */ /* 0x000fda0003f44070 */
[----:B------:R-:W-:Y:S02]  /*01a0*/  @!P2 IADD3 R16, PT, PT, R16, -R7, RZ ;  /* 0x800000071010a210 */ /* 0x000fe40007ffe0ff */
[----:B------:R-:W-:Y:S02]  /*01b0*/  ISETP.GE.AND P2, PT, R17, 0x1, PT ;  /* 0x000000011100780c */ /* 0x000fe40003f46270 */
[----:B------:R-:W-:Y:S02]  /*01c0*/  @!P1 IADD3 R16, PT, PT, -R16, RZ, RZ ;  /* 0x000000ff10109210 */ /* 0x000fe40007ffe1ff */
[----:B------:R-:W-:-:S09]  /*01d0*/  @!P0 LOP3.LUT R16, RZ, R17, RZ, 0x33, !PT ;  /* 0x00000011ff108212 */ /* 0x000fd200078e33ff */
[----:B-1----:R-:W-:Y:S05]  /*01e0*/  @!P2 BRA `(.L_x_0) ;  /* 0x000000040098a947 */ /* 0x002fea0003800000 */
[C---:B------:R-:W-:Y:S02]  /*01f0*/  ISETP.GE.U32.AND P0, PT, R17.reuse, 0x8, PT ;  /* 0x000000081100780c */ /* 0x040fe40003f06070 */
[----:B------:R-:W-:Y:S02]  /*0200*/  LOP3.LUT R25, R17, 0x7, RZ, 0xc0, !PT ;  /* 0x0000000711197812 */ /* 0x000fe400078ec0ff */
[----:B------:R-:W-:Y:S02]  /*0210*/  MOV R19, RZ ;  /* 0x000000ff00137202 */ /* 0x000fe40000000f00 */
[----:B------:R-:W-:-:S07]  /*0220*/  MOV R23, RZ ;  /* 0x000000ff00177202 */ /* 0x000fce0000000f00 */
[----:B------:R-:W-:Y:S05]  /*0230*/  @!P0 BRA `(.L_x_1) ;  /* 0x0000000000b08947 */ /* 0x000fea0003800000 */
[----:B------:R-:W-:Y:S01]  /*0240*/  LOP3.LUT R19, R17, 0x7ffffff8, RZ, 0xc0, !PT ;  /* 0x7ffffff811137812 */ /* 0x000fe200078ec0ff */
[----:B------:R-:W-:Y:S01]  /*0250*/  HFMA2 R23, -RZ, RZ, 0, 0 ;  /* 0x00000000ff177431 */ /* 0x000fe200000001ff */
[-C--:B------:R-:W-:Y:S02]  /*0260*/  IADD3 R18, PT, PT, R0, -R16.reuse, RZ ;  /* 0x8000001000127210 */ /* 0x080fe40007ffe0ff */
[----:B------:R-:W-:Y:S02]  /*0270*/  MOV R22, R16 ;  /* 0x0000001000167202 */ /* 0x000fe40000000f00 */
[----:B------:R-:W-:-:S07]  /*0280*/  IADD3 R20, PT, PT, -R19, RZ, RZ ;  /* 0x000000ff13147210 */ /* 0x000fce0007ffe1ff */
.L_x_2:
[----:B------:R-:W0:Y:S02]  /*0290*/  LDC.64 R4, c[0x0][0x380] ;  /* 0x0000e000ff047b82 */ /* 0x000e240000000a00 */
[----:B0-----:R-:W-:-:S04]  /*02a0*/  IMAD.WIDE R2, R22, 0x4, R4 ;  /* 0x0000000416027825 */ /* 0x001fc800078e0204 */
[----:B------:R-:W-:Y:S01]  /*02b0*/  IMAD.WIDE R4, R18, 0x4, R4 ;  /* 0x0000000412047825 */ /* 0x000fe200078e0204 */
[----:B------:R-:W2:Y:S04]  /*02c0*/  LDG.E R28, desc[UR4][R2.64] ;  /* 0x00000004021c7981 */ /* 0x000ea8000c1e1900 */
[----:B------:R-:W2:Y:S01]  /*02d0*/  LDG.E R26, desc[UR4][R4.64] ;  /* 0x00000004041a7981 */ /* 0x000ea2000c1e1900 */
[----:B------:R-:W-:-:S03]  /*02e0*/  IMAD.WIDE.U32 R14, R17, 0x4, R2 ;  /* 0x00000004110e7825 */ /* 0x000fc600078e0002 */
[----:B------:R-:W3:Y:S01]  /*02f0*/  LDG.E R24, desc[UR4][R4.64+0x4] ;  /* 0x0000040404187981 */ /* 0x000ee2000c1e1900 */
[----:B------:R-:W-:-:S03]  /*0300*/  IMAD.WIDE.U32 R12, R17, 0x8, R2 ;  /* 0x00000008110c7825 */ /* 0x000fc600078e0002 */
[----:B------:R0:W3:Y:S01]  /*0310*/  LDG.E R21, desc[UR4][R14.64] ;  /* 0x000000040e157981 */ /* 0x0000e2000c1e1900 */
[----:B------:R-:W-:-:S03]  /*0320*/  IMAD.WIDE.U32 R6, R17, 0xc, R2 ;  /* 0x0000000c11067825 */ /* 0x000fc600078e0002 */
[----:B------:R-:W4:Y:S01]  /*0330*/  LDG.E R12, desc[UR4][R12.64] ;  /* 0x000000040c0c7981 */ /* 0x000f22000c1e1900 */
[----:B------:R-:W-:-:S03]  /*0340*/  IMAD.WIDE.U32 R8, R17, 0x10, R2 ;  /* 0x0000001011087825 */ /* 0x000fc600078e0002 */
[----:B------:R-:W4:Y:S01]  /*0350*/  LDG.E R27, desc[UR4][R4.64+0x8] ;  /* 0x00000804041b7981 */ /* 0x000f22000c1e1900 */
[----:B------:R-:W-:-:S03]  /*0360*/  IMAD.WIDE.U32 R10, R17, 0x14, R2 ;  /* 0x00000014110a7825 */ /* 0x000fc600078e0002 */
[----:B------:R-:W5:Y:S04]  /*0370*/  LDG.E R6, desc[UR4][R6.64] ;  /* 0x0000000406067981 */ /* 0x000f68000c1e1900 */
[----:B------:R-:W5:Y:S01]  /*0380*/  LDG.E R29, desc[UR4][R4.64+0xc] ;  /* 0x00000c04041d7981 */ /* 0x000f62000c1e1900 */
[----:B0-----:R-:W-:-:S03]  /*0390*/  IMAD.WIDE.U32 R14, R17, 0x18, R2 ;  /* 0x00000018110e7825 */ /* 0x001fc600078e0002 */
[----:B------:R-:W5:Y:S01]  /*03a0*/  LDG.E R8, desc[UR4][R8.64] ;  /* 0x0000000408087981 */ /* 0x000f62000c1e1900 */
[----:B------:R-:W-:-:S03]  /*03b0*/  IMAD.WIDE.U32 R2, R17, 0x1c, R2 ;  /* 0x0000001c11027825 */ /* 0x000fc600078e0002 */
[----:B------:R-:W5:Y:S04]  /*03c0*/  LDG.E R10, desc[UR4][R10.64] ;  /* 0x000000040a0a7981 */ /* 0x000f68000c1e1900 */
[----:B------:R-:W5:Y:S04]  /*03d0*/  LDG.E R13, desc[UR4][R4.64+0x14] ;  /* 0x00001404040d7981 */ /* 0x000f68000c1e1900 */
[----:B------:R-:W5:Y:S04]  /*03e0*/  LDG.E R14, desc[UR4][R14.64] ;  /* 0x000000040e0e7981 */ /* 0x000f68000c1e1900 */
[----:B------:R-:W5:Y:S04]  /*03f0*/  LDG.E R7, desc[UR4][R4.64+0x18] ;  /* 0x0000180404077981 */ /* 0x000f68000c1e1900 */
[----:B------:R-:W5:Y:S01]  /*0400*/  LDG.E R2, desc[UR4][R2.64] ;  /* 0x0000000402027981 */ /* 0x000f62000c1e1900 */
[----:B--2---:R-:W-:-:S03]  /*0410*/  IMAD R26, R28, R26, R23 ;  /* 0x0000001a1c1a7224 */ /* 0x004fc600078e0217 */
[----:B------:R-:W2:Y:S04]  /*0420*/  LDG.E R23, desc[UR4][R4.64+0x10] ;  /* 0x0000100404177981 */ /* 0x000ea8000c1e1900 */
[----:B------:R-:W2:Y:S01]  /*0430*/  LDG.E R28, desc[UR4][R4.64+0x1c] ;  /* 0x00001c04041c7981 */ /* 0x000ea2000c1e1900 */
[----:B---3--:R-:W-:Y:S01]  /*0440*/  IMAD R21, R21, R24, R26 ;  /* 0x0000001815157224 */ /* 0x008fe200078e021a */
[----:B------:R-:W-:-:S03]  /*0450*/  IADD3 R20, PT, PT, R20, 0x8, RZ ;  /* 0x0000000814147810 */ /* 0x000fc60007ffe0ff */
[----:B----4-:R-:W-:Y:S01]  /*0460*/  IMAD R12, R12, R27, R21 ;  /* 0x0000001b0c0c7224 */ /* 0x010fe200078e0215 */
[----:B------:R-:W-:-:S03]  /*0470*/  ISETP.NE.AND P0, PT, R20, RZ, PT ;  /* 0x000000ff1400720c */ /* 0x000fc60003f05270 */
[----:B-----5:R-:W-:Y:S01]  /*0480*/  IMAD R6, R6, R29, R12 ;  /* 0x0000001d06067224 */ /* 0x020fe200078e020c */
[----:B------:R-:W-:Y:S02]  /*0490*/  LEA R22, R17, R22, 0x3 ;  /* 0x0000001611167211 */ /* 0x000fe400078e18ff */
[----:B------:R-:W-:Y:S01]  /*04a0*/  IADD3 R18, PT, PT, R18, 0x8, RZ ;  /* 0x0000000812127810 */ /* 0x000fe20007ffe0ff */
[----:B--2---:R-:W-:-:S04]  /*04b0*/  IMAD R6, R8, R23, R6 ;  /* 0x0000001708067224 */ /* 0x004fc800078e0206 */
[----:B------:R-:W-:-:S04]  /*04c0*/  IMAD R6, R10, R13, R6 ;  /* 0x0000000d0a067224 */ /* 0x000fc800078e0206 */
[----:B------:R-:W-:-:S04]  /*04d0*/  IMAD R7, R14, R7, R6 ;  /* 0x000000070e077224 */ /* 0x000fc800078e0206 */
[----:B------:R-:W-:Y:S01]  /*04e0*/  IMAD R23, R2, R28, R7 ;  /* 0x0000001c02177224 */ /* 0x000fe200078e0207 */
[----:B------:R-:W-:Y:S06]  /*04f0*/  @P0 BRA `(.L_x_2) ;  /* 0xfffffffc00640947 */ /* 0x000fec000383ffff */
.L_x_1:
[----:B------:R-:W-:-:S13]  /*0500*/  ISETP.NE.AND P0, PT, R25, RZ, PT ;  /* 0x000000ff1900720c */ /* 0x000fda0003f05270 */
[----:B------:R-:W-:Y:S05]  /*0510*/  @!P0 BRA `(.L_x_0) ;  /* 0x0000000000cc8947 */ /* 0x000fea0003800000 */
[----:B------:R-:W-:Y:S02]  /*0520*/  ISETP.GE.U32.AND P0, PT, R25, 0x4, PT ;  /* 0x000000041900780c */ /* 0x000fe40003f06070 */
[----:B------:R-:W-:Y:S02]  /*0530*/  LOP3.LUT R15, R17, 0x3, RZ, 0xc0, !PT ;  /* 0x00000003110f7812 */ /* 0x000fe400078ec0ff */
[----:B------:R-:W-:Y:S02]  /*0540*/  IADD3 R2, PT, PT, R0, -R16, RZ ;  /* 0x8000001000027210 */ /* 0x000fe40007ffe0ff */
[----:B------:R-:W-:-:S07]  /*0550*/  ISETP.NE.AND P1, PT, R15, RZ, PT ;  /* 0x000000ff0f00720c */ /* 0x000fce0003f25270 */
[----:B------:R-:W-:Y:S06]  /*0560*/  @!P0 BRA `(.L_x_3) ;  /* 0x0000000000548947 */ /* 0x000fec0003800000 */
[----:B------:R-:W0:Y:S01]  /*0570*/  LDC.64 R4, c[0x0][0x380] ;  /* 0x0000e000ff047b82 */ /* 0x000e220000000a00 */
[C---:B------:R-:W-:Y:S01]  /*0580*/  IMAD R11, R19.reuse, R17, R16 ;  /* 0x00000011130b7224 */ /* 0x040fe200078e0210 */
[----:B------:R-:W-:-:S03]  /*0590*/  IADD3 R3, PT, PT, R19, R2, RZ ;  /* 0x0000000213037210 */ /* 0x000fc60007ffe0ff */
[----:B0-----:R-:W-:-:S04]  /*05a0*/  IMAD.WIDE R10, R11, 0x4, R4 ;  /* 0x000000040b0a7825 */ /* 0x001fc800078e0204 */
[----:B------:R-:W-:-:S04]  /*05b0*/  IMAD.WIDE R4, R3, 0x4, R4 ;  /* 0x0000000403047825 */ /* 0x000fc800078e0204 */
[C---:B------:R-:W-:Y:S01]  /*05c0*/  IMAD.WIDE.U32 R12, R17.reuse, 0x4, R10 ;  /* 0x00000004110c7825 */ /* 0x040fe200078e000a */
[----:B------:R-:W2:Y:S04]  /*05d0*/  LDG.E R3, desc[UR4][R4.64] ;  /* 0x0000000404037981 */ /* 0x000ea8000c1e1900 */
[----:B------:R-:W2:Y:S01]  /*05e0*/  LDG.E R10, desc[UR4][R10.64] ;  /* 0x000000040a0a7981 */ /* 0x000ea2000c1e1900 */
[----:B------:R-:W-:-:S03]  /*05f0*/  IMAD.WIDE.U32 R6, R17, 0x4, R12 ;  /* 0x0000000411067825 */ /* 0x000fc600078e000c */
[----:B------:R-:W3:Y:S04]  /*0600*/  LDG.E R12, desc[UR4][R12.64] ;  /* 0x000000040c0c7981 */ /* 0x000ee8000c1e1900 */
[----:B------:R-:W3:Y:S01]  /*0610*/  LDG.E R14, desc[UR4][R4.64+0x4] ;  /* 0x00000404040e7981 */ /* 0x000ee2000c1e1900 */
[----:B------:R-:W-:-:S03]  /*0620*/  IMAD.WIDE.U32 R8, R17, 0x4, R6 ;  /* 0x0000000411087825 */ /* 0x000fc600078e0006 */
[----:B------:R-:W4:Y:S04]  /*0630*/  LDG.E R18, desc[UR4][R6.64] ;  /* 0x0000000406127981 */ /* 0x000f28000c1e1900 */
[----:B------:R-:W4:Y:S04]  /*0640*/  LDG.E R20, desc[UR4][R4.64+0x8] ;  /* 0x0000080404147981 */ /* 0x000f28000c1e1900 */
[----:B------:R-:W5:Y:S04]  /*0650*/  LDG.E R21, desc[UR4][R4.64+0xc] ;  /* 0x00000c0404157981 */ /* 0x000f68000c1e1900 */
[----:B------:R-:W5:Y:S01]  /*0660*/  LDG.E R8, desc[UR4][R8.64] ;  /* 0x0000000408087981 */ /* 0x000f62000c1e1900 */
[----:B------:R-:W-:Y:S01]  /*0670*/  IADD3 R19, PT, PT, R19, 0x4, RZ ;  /* 0x0000000413137810 */ /* 0x000fe20007ffe0ff */
[----:B--2---:R-:W-:-:S04]  /*0680*/  IMAD R3, R10, R3, R23 ;  /* 0x000000030a037224 */ /* 0x004fc800078e0217 */
[----:B---3--:R-:W-:-:S04]  /*0690*/  IMAD R3, R12, R14, R3 ;  /* 0x0000000e0c037224 */ /* 0x008fc800078e0203 */
[----:B----4-:R-:W-:-:S04]  /*06a0*/  IMAD R3, R18, R20, R3 ;  /* 0x0000001412037224 */ /* 0x010fc800078e0203 */
[----:B-----5:R-:W-:-:S07]  /*06b0*/  IMAD R23, R8, R21, R3 ;  /* 0x0000001508177224 */ /* 0x020fce00078e0203 */
.L_x_3:
[----:B------:R-:W-:Y:S05]  /*06c0*/  @!P1 BRA `(.L_x_0) ;  /* 0x0000000000609947 */ /* 0x000fea0003800000 */
[----:B------:R-:W-:Y:S02]  /*06d0*/  ISETP.NE.AND P0, PT, R15, 0x1, PT ;  /* 0x000000010f00780c */ /* 0x000fe40003f05270 */
[----:B------:R-:W-:-:S04]  /*06e0*/  LOP3.LUT R3, R17, 0x1, RZ, 0xc0, !PT ;  /* 0x0000000111037812 */ /* 0x000fc800078ec0ff */
[----:B------:R-:W-:-:S07]  /*06f0*/  ISETP.NE.U32.AND P1, PT, R3, 0x1, PT ;  /* 0x000000010300780c */ /* 0x000fce0003f25070 */
[----:B------:R-:W0:Y:S01]  /*0700*/  @P0 LDC.64 R6, c[0x0][0x380] ;  /* 0x0000e000ff060b82 */ /* 0x000e220000000a00 */
[C---:B------:R-:W-:Y:S01]  /*0710*/  @P0 IMAD R9, R19.reuse, R17, R16 ;  /* 0x0000001113090224 */ /* 0x040fe200078e0210 */
[C---:B------:R-:W-:Y:S02]  /*0720*/  @P0 IADD3 R3, PT, PT, R19.reuse, R2, RZ ;  /* 0x0000000213030210 */ /* 0x040fe40007ffe0ff */
[----:B------:R-:W-:-:S04]  /*0730*/  @P0 IADD3 R19, PT, PT, R19, 0x2, RZ ;  /* 0x0000000213130810 */ /* 0x000fc80007ffe0ff */
[----:B------:R-:W1:Y:S01]  /*0740*/  @!P1 LDC.64 R4, c[0x0][0x380] ;  /* 0x0000e000ff049b82 */ /* 0x000e620000000a00 */
[----:B0-----:R-:W-:-:S04]  /*0750*/  @P0 IMAD.WIDE R8, R9, 0x4, R6 ;  /* 0x0000000409080825 */ /* 0x001fc800078e0206 */
[----:B------:R-:W-:Y:S01]  /*0760*/  @P0 IMAD.WIDE R6, R3, 0x4, R6 ;  /* 0x0000000403060825 */ /* 0x000fe200078e0206 */
[----:B------:R-:W2:Y:S03]  /*0770*/  @P0 LDG.E R12, desc[UR4][R8.64] ;  /* 0x00000004080c0981 */ /* 0x000ea6000c1e1900 */
[----:B------:R-:W-:Y:S01]  /*0780*/  @!P1 IMAD R3, R19, R17, R16 ;  /* 0x0000001113039224 */ /* 0x000fe200078e0210 */
[----:B------:R-:W-:Y:S01]  /*0790*/  @!P1 IADD3 R19, PT, PT, R2, R19, RZ ;  /* 0x0000001302139210 */ /* 0x000fe20007ffe0ff */
[----:B------:R-:W-:Y:S01]  /*07a0*/  @P0 IMAD.WIDE.U32 R10, R17, 0x4, R8 ;  /* 0x00000004110a0825 */ /* 0x000fe200078e0008 */
[----:B------:R-:W2:Y:S03]  /*07b0*/  @P0 LDG.E R13, desc[UR4][R6.64] ;  /* 0x00000004060d0981 */ /* 0x000ea6000c1e1900 */
[--C-:B-1----:R-:W-:Y:S01]  /*07c0*/  @!P1 IMAD.WIDE R2, R3, 0x4, R4.reuse ;  /* 0x0000000403029825 */ /* 0x102fe200078e0204 */
[----:B------:R-:W3:Y:S03]  /*07d0*/  @P0 LDG.E R14, desc[UR4][R6.64+0x4] ;  /* 0x00000404060e0981 */ /* 0x000ee6000c1e1900 */
[----:B------:R-:W-:Y:S01]  /*07e0*/  @!P1 IMAD.WIDE R4, R19, 0x4, R4 ;  /* 0x0000000413049825 */ /* 0x000fe200078e0204 */
[----:B------:R-:W3:Y:S04]  /*07f0*/  @P0 LDG.E R11, desc[UR4][R10.64] ;  /* 0x000000040a0b0981 */ /* 0x000ee8000c1e1900 */
[----:B------:R-:W4:Y:S04]  /*0800*/  @!P1 LDG.E R2, desc[UR4][R2.64] ;  /* 0x0000000402029981 */ /* 0x000f28000c1e1900 */
[----:B------:R-:W4:Y:S01]  /*0810*/  @!P1 LDG.E R4, desc[UR4][R4.64] ;  /* 0x0000000404049981 */ /* 0x000f22000c1e1900 */
[----:B--2---:R-:W-:-:S04]  /*0820*/  @P0 IMAD R12, R12, R13, R23 ;  /* 0x0000000d0c0c0224 */ /* 0x004fc800078e0217 */
[----:B---3--:R-:W-:-:S04]  /*0830*/  @P0 IMAD R23, R11, R14, R12 ;  /* 0x0000000e0b170224 */ /* 0x008fc800078e020c */
[----:B----4-:R-:W-:-:S07]  /*0840*/  @!P1 IMAD R23, R2, R4, R23 ;  /* 0x0000000402179224 */ /* 0x010fce00078e0217 */
.L_x_0:
[----:B------:R-:W0:Y:S02]  /*0850*/  LDC.64 R2, c[0x0][0x388] ;  /* 0x0000e200ff027b82 */ /* 0x000e240000000a00 */
[----:B0-----:R-:W-:-:S05]  /*0860*/  IMAD.WIDE R2, R0, 0x4, R2 ;  /* 0x0000000400027825 */ /* 0x001fca00078e0202 */
[----:B------:R-:W-:Y:S01]  /*0870*/  STG.E desc[UR4][R2.64], R23 ;  /* 0x0000001702007986 */ /* 0x000fe2000c101904 */
[----:B------:R-:W-:Y:S05]  /*0880*/  EXIT ;  /* 0x000000000000794d */ /* 0x000fea0003800000 */
.L_x_4:
[----:B------:R-:W-:-:S00]  /*0890*/  BRA `(.L_x_4) ;  /* 0xfffffffc00fc7947 */ /* 0x000fc0000383ffff */
[----:B------:R-:W-:-:S00]  /*08a0*/  NOP ;  /* 0x0000000000007918 */ /* 0x000fc00000000000 */
        /* <DEDUP_REMOVED lines=13> */
.L_x_5:


//--------------------- .nv.shared.reserved.0     --------------------------
	.section	.nv.shared.reserved.0,"aw",@nobits
	.weak		__nv_reservedSMEM_offset_0_alias
	.size		__nv_reservedSMEM_offset_0_alias, 0, 64
	.other		__nv_reservedSMEM_offset_0_alias,@"STO_CUDA_RESERVED_SHARED STV_DEFAULT"
__nv_reservedSMEM_offset_0_alias:
	.zero		0
	.zero		64


//--------------------- .nv.constant0._Z8multiplyPiS_i --------------------------
	.section	.nv.constant0._Z8multiplyPiS_i,"a",@progbits
	.sectionflags	@""
	.align	4
.nv.constant0._Z8multiplyPiS_i:
	.zero		916


//--------------------- SYMBOLS --------------------------

	.type		.nv.reservedSmem.offset0,@object
	.size		.nv.reservedSmem.offset0,0x4
